//
// Generated by NVIDIA NVVM Compiler
//
// Compiler Build ID: CL-36424714
// Cuda compilation tools, release 13.0, V13.0.88
// Based on NVVM 20.0.0
//

.version 9.0
.target sm_100
.address_size 64

	// .globl	_Z13initUAndV2Dimv
.extern .func  (.param .b32 func_retval0) vprintf
(
	.param .b64 vprintf_param_0,
	.param .b64 vprintf_param_1
)
;
.global .align 1 .b8 $str[38] = {10, 35, 35, 35, 35, 35, 35, 35, 35, 35, 35, 35, 35, 35, 35, 35, 112, 114, 105, 110, 116, 105, 110, 103, 32, 102, 114, 111, 109, 32, 107, 101, 114, 110, 101, 108, 10};

.visible .entry _Z13initUAndV2Dimv()
{
	.reg .b32 	%r<3>;
	.reg .b64 	%rd<3>;

	mov.u64 	%rd1, $str;
	cvta.global.u64 	%rd2, %rd1;
	{ // callseq 0, 0
	.param .b64 param0;
	st.param.b64 	[param0], %rd2;
	.param .b64 param1;
	st.param.b64 	[param1], 0;
	.param .b32 retval0;
	call.uni (retval0), 
	vprintf, 
	(
	param0, 
	param1
	);
	ld.param.b32 	%r1, [retval0];
	} // callseq 0
	ret;

}


// ===== COMPILED SASS (sm_100) =====

	.target	sm_100

	.elftype	@"ET_EXEC"


//--------------------- .note.nv.tkinfo           --------------------------
	.section	.note.nv.tkinfo,"",@"SHT_NOTE"
	.sectionflags	@"SHF_NOTE_NV_TKINFO"
	.tkinfo
        /*0018*/ 	.word	0x00000002
        /*0030*/ 	.string	""
        /*0030*/ 	.string	"ptxas"
        /*0030*/ 	.string	"Cuda compilation tools, release 13.0, V13.0.88"
        /*0030*/ 	.string	"Build cuda_13.0.r13.0/compiler.36424714_0"
        /*0030*/ 	.string	"-arch sm_100 -m 64 "



//--------------------- .note.nv.cuinfo           --------------------------
	.section	.note.nv.cuinfo,"",@"SHT_NOTE"
	.sectionflags	@"SHF_NOTE_NV_CUINFO"
        /*0018*/ 	.short	0x0002
        /*001a*/ 	.short	0x0064
        /*001c*/ 	.short	0x0082
	.zero		2


//--------------------- .nv.info                  --------------------------
	.section	.nv.info,"",@"SHT_CUDA_INFO"
	.align	4


	//----- nvinfo : EIATTR_REGCOUNT
	.align		4
        /*0000*/ 	.byte	0x04, 0x2f
        /*0002*/ 	.short	(.L_2 - .L_1)
	.align		4
.L_1:
        /*0004*/ 	.word	index@(_Z13initUAndV2Dimv)
        /*0008*/ 	.word	0x00000018


	//----- nvinfo : EIATTR_FRAME_SIZE
	.align		4
.L_2:
        /*000c*/ 	.byte	0x04, 0x11
        /*000e*/ 	.short	(.L_4 - .L_3)
	.align		4
.L_3:
        /*0010*/ 	.word	index@(_Z13initUAndV2Dimv)
        /*0014*/ 	.word	0x00000000


	//----- nvinfo : EIATTR_MIN_STACK_SIZE
	.align		4
.L_4:
        /*0018*/ 	.byte	0x04, 0x12
        /*001a*/ 	.short	(.L_6 - .L_5)
	.align		4
.L_5:
        /*001c*/ 	.word	index@(_Z13initUAndV2Dimv)
        /*0020*/ 	.word	0x00000000
.L_6:


//--------------------- .nv.compat                --------------------------
	.section	.nv.compat,"",@"SHT_CUDA_COMPAT_INFO"
	.align	4
        /*0000*/ 	.byte	0x02, 0x09, 0x00, 0x00, 0x02, 0x02, 0x01, 0x00, 0x02, 0x05, 0x05, 0x00, 0x03, 0x07, 0x01, 0x01
        /*0010*/ 	.byte	0x02, 0x03, 0x00, 0x00, 0x02, 0x06, 0x01, 0x00, 0x04, 0x0b, 0x08, 0x00, 0x09, 0x00, 0x00, 0x00
        /*0020*/ 	.byte	0x00, 0x00, 0x00, 0x00


//--------------------- .nv.info._Z13initUAndV2Dimv --------------------------
	.section	.nv.info._Z13initUAndV2Dimv,"",@"SHT_CUDA_INFO"
	.sectionflags	@""
	.align	4


	//----- nvinfo : EIATTR_CUDA_API_VERSION
	.align		4
        /*0000*/ 	.byte	0x04, 0x37
        /*0002*/ 	.short	(.L_8 - .L_7)
.L_7:
        /*0004*/ 	.word	0x00000082


	//----- nvinfo : EIATTR_SPARSE_MMA_MASK
	.align		4
.L_8:
        /*0008*/ 	.byte	0x03, 0x50
        /*000a*/ 	.short	0x0000


	//----- nvinfo : EIATTR_MAXREG_COUNT
	.align		4
        /*000c*/ 	.byte	0x03, 0x1b
        /*000e*/ 	.short	0x00ff


	//----- nvinfo : EIATTR_EXTERNS
	.align		4
        /*0010*/ 	.byte	0x04, 0x0f
        /*0012*/ 	.short	(.L_10 - .L_9)


	//   ....[0]....
	.align		4
.L_9:
        /*0014*/ 	.word	index@(vprintf)


	//----- nvinfo : EIATTR_MERCURY_ISA_VERSION
	.align		4
.L_10:
        /*0018*/ 	.byte	0x03, 0x5f
        /*001a*/ 	.short	0x0101


	//----- nvinfo : EIATTR_VRC_CTA_INIT_COUNT
	.align		4
        /*001c*/ 	.byte	0x02, 0x4a
	.zero		1
	.zero		1


	//----- nvinfo : EIATTR_SYSCALL_OFFSETS
	.align		4
        /*0020*/ 	.byte	0x04, 0x46
        /*0022*/ 	.short	(.L_12 - .L_11)


	//   ....[0]....
.L_11:
        /*0024*/ 	.word	0x00000080


	//----- nvinfo : EIATTR_EXIT_INSTR_OFFSETS
	.align		4
.L_12:
        /*0028*/ 	.byte	0x04, 0x1c
        /*002a*/ 	.short	(.L_14 - .L_13)


	//   ....[0]....
.L_13:
        /*002c*/ 	.word	0x00000090


	//----- nvinfo : EIATTR_SW_WAR
	.align		4
.L_14:
        /*0030*/ 	.byte	0x04, 0x36
        /*0032*/ 	.short	(.L_16 - .L_15)
.L_15:
        /*0034*/ 	.word	0x00000008
.L_16:


//--------------------- .nv.callgraph             --------------------------
	.section	.nv.callgraph,"",@"SHT_CUDA_CALLGRAPH"
	.align	4
	.sectionentsize	8
	.align		4
        /*0000*/ 	.word	0x00000000
	.align		4
        /*0004*/ 	.word	0xffffffff
	.align		4
        /*0008*/ 	.word	index@(_Z13initUAndV2Dimv)
	.align		4
        /*000c*/ 	.word	index@(vprintf)
	.align		4
        /*0010*/ 	.word	0x00000000
	.align		4
        /*0014*/ 	.word	0xfffffffe
	.align		4
        /*0018*/ 	.word	0x00000000
	.align		4
        /*001c*/ 	.word	0xfffffffd
	.align		4
        /*0020*/ 	.word	0x00000000
	.align		4
        /*0024*/ 	.word	0xfffffffc


//--------------------- .nv.constant4             --------------------------
	.section	.nv.constant4,"a",@progbits
	.align	8
	.align		8
.nv.constant4:
        /*0000*/ 	.dword	vprintf
	.align		8
        /*0008*/ 	.dword	$str


//--------------------- .text._Z13initUAndV2Dimv  --------------------------
	.section	.text._Z13initUAndV2Dimv,"ax",@progbits
	.align	128
        .global         _Z13initUAndV2Dimv
        .type           _Z13initUAndV2Dimv,@function
        .size           _Z13initUAndV2Dimv,(.L_x_2 - _Z13initUAndV2Dimv)
        .other          _Z13initUAndV2Dimv,@"STO_CUDA_ENTRY STV_DEFAULT"
_Z13initUAndV2Dimv:
.text._Z13initUAndV2Dimv:
[----:B------:R-:W0:Y:S01]  /*0000*/  LDC R1, c[0x0][0x37c] ;  /* 0x0000df00ff017b82 */ /* 0x000e220000000800 */
[----:B------:R-:W-:Y:S01]  /*0010*/  MOV R0, 0x0 ;  /* 0x0000000000007802 */ /* 0x000fe20000000f00 */
[----:B------:R-:W1:Y:S01]  /*0020*/  LDCU.64 UR4, c[0x4][0x8] ;  /* 0x01000100ff0477ac */ /* 0x000e620008000a00 */
[----:B------:R-:W-:-:S05]  /*0030*/  CS2R R6, SRZ ;  /* 0x0000000000067805 */ /* 0x000fca000001ff00 */
[----:B------:R2:W3:Y:S01]  /*0040*/  LDC.64 R2, c[0x4][R0] ;  /* 0x0100000000027b82 */ /* 0x0004e20000000a00 */
[----:B-1----:R-:W-:Y:S02]  /*0050*/  IMAD.U32 R4, RZ, RZ, UR4 ;  /* 0x00000004ff047e24 */ /* 0x002fe4000f8e00ff */
[----:B--2---:R-:W-:-:S07]  /*0060*/  IMAD.U32 R5, RZ, RZ, UR5 ;  /* 0x00000005ff057e24 */ /* 0x004fce000f8e00ff */
[----:B------:R-:W-:-:S07]  /*0070*/  LEPC R20, `(.L_x_0) ;  /* 0x000000001014794e */ /* 0x000fce0000000000 */
[----:B0--3--:R-:W-:Y:S05]  /*0080*/  CALL.ABS.NOINC R2 ;  /* 0x0000000002007343 */ /* 0x009fea0003c00000 */
.L_x_0:
[----:B------:R-:W-:Y:S05]  /*0090*/  EXIT ;  /* 0x000000000000794d */ /* 0x000fea0003800000 */
.L_x_1:
[----:B------:R-:W-:-:S00]  /*00a0*/  BRA `(.L_x_1) ;  /* 0xfffffffc00fc7947 */ /* 0x000fc0000383ffff */
[----:B------:R-:W-:-:S00]  /*00b0*/  NOP ;  /* 0x0000000000007918 */ /* 0x000fc00000000000 */
        /* <DEDUP_REMOVED lines=12> */
.L_x_2:


//--------------------- .nv.global.init           --------------------------
	.section	.nv.global.init,"aw",@progbits
.nv.global.init:
	.type		$str,@object
	.size		$str,(.L_0 - $str)
$str:
        /*0000*/ 	.byte	0x0a, 0x23, 0x23, 0x23, 0x23, 0x23, 0x23, 0x23, 0x23, 0x23, 0x23, 0x23, 0x23, 0x23, 0x23, 0x23
        /*0010*/ 	.byte	0x70, 0x72, 0x69, 0x6e, 0x74, 0x69, 0x6e, 0x67, 0x20, 0x66, 0x72, 0x6f, 0x6d, 0x20, 0x6b, 0x65
        /*0020*/ 	.byte	0x72, 0x6e, 0x65, 0x6c, 0x0a, 0x00
.L_0:


//--------------------- .nv.shared.reserved.0     --------------------------
	.section	.nv.shared.reserved.0,"aw",@nobits
	.weak		__nv_reservedSMEM_offset_0_alias
	.size		__nv_reservedSMEM_offset_0_alias, 0, 64
	.other		__nv_reservedSMEM_offset_0_alias,@"STO_CUDA_RESERVED_SHARED STV_DEFAULT"
__nv_reservedSMEM_offset_0_alias:
	.zero		0
	.zero		64


//--------------------- .nv.constant0._Z13initUAndV2Dimv --------------------------
	.section	.nv.constant0._Z13initUAndV2Dimv,"a",@progbits
	.sectionflags	@""
	.align	4
.nv.constant0._Z13initUAndV2Dimv:
	.zero		896


//--------------------- SYMBOLS --------------------------

	.type		.nv.reservedSmem.offset0,@object
	.size		.nv.reservedSmem.offset0,0x4
	.type		vprintf,@function
